	.headerflags	@"EF_CUDA_TEXMODE_UNIFIED EF_CUDA_64BIT_ADDRESS EF_CUDA_ACCELERATORS EF_CUDA_SM90 EF_CUDA_VIRTUAL_SM(EF_CUDA_SM90)"
	.elftype	@"ET_EXEC"


//--------------------- .nv.info                  --------------------------
	.section	.nv.info,"",@"SHT_CUDA_INFO"
	.align	4


	//----- nvinfo : EIATTR_REGCOUNT
	.align		4
        /*0000*/ 	.byte	0x04, 0x2f
        /*0002*/ 	.short	(.L_3 - .L_2)
	.align		4
.L_2:
        /*0004*/ 	.word	index@(triton_poi_fused_div_3)
        /*0008*/ 	.word	0x00000011


	//----- nvinfo : EIATTR_MIN_STACK_SIZE
	.align		4
.L_3:
        /*000c*/ 	.byte	0x04, 0x12
        /*000e*/ 	.short	(.L_5 - .L_4)
	.align		4
.L_4:
        /*0010*/ 	.word	index@(triton_poi_fused_div_3)
        /*0014*/ 	.word	0x00000000


	//----- nvinfo : EIATTR_FRAME_SIZE
	.align		4
.L_5:
        /*0018*/ 	.byte	0x04, 0x11
        /*001a*/ 	.short	(.L_7 - .L_6)
	.align		4
.L_6:
        /*001c*/ 	.word	index@(triton_poi_fused_div_3)
        /*0020*/ 	.word	0x00000000


	//----- nvinfo : EIATTR_MIN_STACK_SIZE
	.align		4
.L_7:
        /*0024*/ 	.byte	0x04, 0x12
        /*0026*/ 	.short	(.L_9 - .L_8)
	.align		4
.L_8:
        /*0028*/ 	.word	index@(triton_poi_fused_div_3)
        /*002c*/ 	.word	0x00000000
.L_9:


//--------------------- .nv.info.triton_poi_fused_div_3 --------------------------
	.section	.nv.info.triton_poi_fused_div_3,"",@"SHT_CUDA_INFO"
	.sectionflags	@""
	.align	4


	//----- nvinfo : EIATTR_CUDA_API_VERSION
	.align		4
        /*0000*/ 	.byte	0x04, 0x37
        /*0002*/ 	.short	(.L_11 - .L_10)
.L_10:
        /*0004*/ 	.word	0x0000007c


	//----- nvinfo : EIATTR_KPARAM_INFO
	.align		4
.L_11:
        /*0008*/ 	.byte	0x04, 0x17
        /*000a*/ 	.short	(.L_13 - .L_12)
.L_12:
        /*000c*/ 	.word	0x00000000
        /*0010*/ 	.short	0x0003
        /*0012*/ 	.short	0x0018
        /*0014*/ 	.byte	0x00, 0xf0, 0x11, 0x00


	//----- nvinfo : EIATTR_KPARAM_INFO
	.align		4
.L_13:
        /*0018*/ 	.byte	0x04, 0x17
        /*001a*/ 	.short	(.L_15 - .L_14)
.L_14:
        /*001c*/ 	.word	0x00000000
        /*0020*/ 	.short	0x0002
        /*0022*/ 	.short	0x0010
        /*0024*/ 	.byte	0x00, 0xf4, 0x21, 0x00


	//----- nvinfo : EIATTR_KPARAM_INFO
	.align		4
.L_15:
        /*0028*/ 	.byte	0x04, 0x17
        /*002a*/ 	.short	(.L_17 - .L_16)
.L_16:
        /*002c*/ 	.word	0x00000000
        /*0030*/ 	.short	0x0001
        /*0032*/ 	.short	0x0008
        /*0034*/ 	.byte	0x00, 0xf4, 0x21, 0x00


	//----- nvinfo : EIATTR_KPARAM_INFO
	.align		4
.L_17:
        /*0038*/ 	.byte	0x04, 0x17
        /*003a*/ 	.short	(.L_19 - .L_18)
.L_18:
        /*003c*/ 	.word	0x00000000
        /*0040*/ 	.short	0x0000
        /*0042*/ 	.short	0x0000
        /*0044*/ 	.byte	0x00, 0xf4, 0x21, 0x00


	//----- nvinfo : EIATTR_SPARSE_MMA_MASK
	.align		4
.L_19:
        /*0048*/ 	.byte	0x03, 0x50
        /*004a*/ 	.short	0x0000


	//----- nvinfo : EIATTR_MAXREG_COUNT
	.align		4
        /*004c*/ 	.byte	0x03, 0x1b
        /*004e*/ 	.short	0x00ff


	//----- nvinfo : EIATTR_EXIT_INSTR_OFFSETS
	.align		4
        /*0050*/ 	.byte	0x04, 0x1c
        /*0052*/ 	.short	(.L_21 - .L_20)


	//   ....[0]....
.L_20:
        /*0054*/ 	.word	0x00000350


	//   ....[1]....
        /*0058*/ 	.word	0x00000370


	//----- nvinfo : EIATTR_REQNTID
	.align		4
.L_21:
        /*005c*/ 	.byte	0x04, 0x10
        /*005e*/ 	.short	(.L_23 - .L_22)
.L_22:
        /*0060*/ 	.word	0x00000020
        /*0064*/ 	.word	0x00000001
        /*0068*/ 	.word	0x00000001


	//----- nvinfo : EIATTR_CBANK_PARAM_SIZE
	.align		4
.L_23:
        /*006c*/ 	.byte	0x03, 0x19
        /*006e*/ 	.short	0x001c


	//----- nvinfo : EIATTR_PARAM_CBANK
	.align		4
        /*0070*/ 	.byte	0x04, 0x0a
        /*0072*/ 	.short	(.L_25 - .L_24)
	.align		4
.L_24:
        /*0074*/ 	.word	index@(.nv.constant0.triton_poi_fused_div_3)
        /*0078*/ 	.short	0x0210
        /*007a*/ 	.short	0x001c


	//----- nvinfo : EIATTR_SW_WAR
	.align		4
.L_25:
        /*007c*/ 	.byte	0x04, 0x36
        /*007e*/ 	.short	(.L_27 - .L_26)
.L_26:
        /*0080*/ 	.word	0x00000008
.L_27:


//--------------------- .nv.callgraph             --------------------------
	.section	.nv.callgraph,"",@"SHT_CUDA_CALLGRAPH"
	.align	4
	.sectionentsize	8
	.align		4
        /*0000*/ 	.word	0x00000000
	.align		4
        /*0004*/ 	.word	0xffffffff
	.align		4
        /*0008*/ 	.word	0x00000000
	.align		4
        /*000c*/ 	.word	0xfffffffe
	.align		4
        /*0010*/ 	.word	0x00000000
	.align		4
        /*0014*/ 	.word	0xfffffffd
	.align		4
        /*0018*/ 	.word	0x00000000
	.align		4
        /*001c*/ 	.word	0xfffffffc


//--------------------- .nv.constant4             --------------------------
	.section	.nv.constant4,"a",@progbits
	.align	8
	.align		8
.nv.constant4:
        /*0000*/ 	.dword	_$_str
	.align		8
        /*0008*/ 	.dword	_$_str_$_2


//--------------------- .text.triton_poi_fused_div_3 --------------------------
	.section	.text.triton_poi_fused_div_3,"ax",@progbits
	.align	128
        .global         triton_poi_fused_div_3
        .type           triton_poi_fused_div_3,@function
        .size           triton_poi_fused_div_3,(.L_x_1 - triton_poi_fused_div_3)
        .other          triton_poi_fused_div_3,@"STO_CUDA_ENTRY STV_DEFAULT"
triton_poi_fused_div_3:
.text.triton_poi_fused_div_3:
[----:B------:R-:W0:Y:S02]  /*0000*/  LDC R1, c[0x0][0x28] ;  /* 0x00000a00ff017b82 */ /* 0x000e240000000800 */
[----:B------:R-:W1:Y:S01]  /*0010*/  LDC.64 R4, c[0x0][0x218] ;  /* 0x00008600ff047b82 */ /* 0x000e620000000a00 */
[----:B------:R-:W-:Y:S01]  /*0020*/  ULDC.64 UR4, c[0x0][0x208] ;  /* 0x0000820000047ab9 */ /* 0x000fe20000000a00 */
[----:B------:R-:W2:Y:S01]  /*0030*/  S2R R12, SR_TID.X ;  /* 0x00000000000c7919 */ /* 0x000ea20000002100 */
[----:B------:R-:W3:Y:S05]  /*0040*/  S2R R7, SR_CTAID.X ;  /* 0x0000000000077919 */ /* 0x000eea0000002500 */
[----:B------:R-:W4:Y:S01]  /*0050*/  LDC.64 R2, c[0x0][0x210] ;  /* 0x00008400ff027b82 */ /* 0x000f220000000a00 */
[----:B-1----:R-:W5:Y:S04]  /*0060*/  LDG.E R8, desc[UR4][R4.64+0x4] ;  /* 0x0000040404087981 */ /* 0x002f68000c1e1900 */
[----:B------:R-:W5:Y:S04]  /*0070*/  LDG.E R6, desc[UR4][R4.64] ;  /* 0x0000000404067981 */ /* 0x000f68000c1e1900 */
[----:B------:R-:W5:Y:S04]  /*0080*/  LDG.E R9, desc[UR4][R4.64+0x8] ;  /* 0x0000080404097981 */ /* 0x000f68000c1e1900 */
[----:B------:R-:W5:Y:S01]  /*0090*/  LDG.E R10, desc[UR4][R4.64+0xc] ;  /* 0x00000c04040a7981 */ /* 0x000f62000c1e1900 */
[----:B--2---:R-:W-:Y:S01]  /*00a0*/  LOP3.LUT R0, R12, 0xf, RZ, 0xc0, !PT ;  /* 0x0000000f0c007812 */ /* 0x004fe200078ec0ff */
[----:B------:R-:W-:-:S03]  /*00b0*/  HFMA2.MMA R14, -RZ, RZ, 0, 0 ;  /* 0x00000000ff0e7435 */ /* 0x000fc600000001ff */
[----:B---3--:R-:W-:-:S04]  /*00c0*/  LEA R7, R7, R0, 0x4 ;  /* 0x0000000007077211 */ /* 0x008fc800078e20ff */
[C---:B------:R-:W-:Y:S01]  /*00d0*/  ISETP.GE.AND P0, PT, R7.reuse, 0x10, PT ;  /* 0x000000100700780c */ /* 0x040fe20003f06270 */
[----:B----4-:R-:W-:-:S12]  /*00e0*/  IMAD.WIDE R2, R7, 0x4, R2 ;  /* 0x0000000407027825 */ /* 0x010fd800078e0202 */
[----:B------:R1:W2:Y:S01]  /*00f0*/  @!P0 LDG.E R14, desc[UR4][R2.64] ;  /* 0x00000004020e8981 */ /* 0x0002a2000c1e1900 */
[----:B-----5:R-:W-:-:S04]  /*0100*/  FMUL R11, R8, R8 ;  /* 0x00000008080b7220 */ /* 0x020fc80000400000 */
[----:B------:R-:W-:Y:S01]  /*0110*/  FFMA R0, R6, R6, R11 ;  /* 0x0000000606007223 */ /* 0x000fe2000000000b */
[----:B------:R-:W-:Y:S01]  /*0120*/  FMUL R11, R8, 0.25 ;  /* 0x3e800000080b7820 */ /* 0x000fe20000400000 */
[----:B-1----:R-:W-:Y:S02]  /*0130*/  FMUL R3, R6, 0.25 ;  /* 0x3e80000006037820 */ /* 0x002fe40000400000 */
[C---:B------:R-:W-:Y:S01]  /*0140*/  FFMA R5, R9.reuse, R9, R0 ;  /* 0x0000000909057223 */ /* 0x040fe20000000000 */
[----:B------:R-:W-:-:S03]  /*0150*/  FMUL R2, R9, 0.25 ;  /* 0x3e80000009027820 */ /* 0x000fc60000400000 */
[C---:B------:R-:W-:Y:S01]  /*0160*/  FFMA R5, R10.reuse, R10, R5 ;  /* 0x0000000a0a057223 */ /* 0x040fe20000000005 */
[----:B------:R-:W-:-:S05]  /*0170*/  FMUL R13, R10, 0.25 ;  /* 0x3e8000000a0d7820 */ /* 0x000fca0000400000 */
[----:B------:R-:W1:Y:S02]  /*0180*/  MUFU.SQRT R5, R5 ;  /* 0x0000000500057308 */ /* 0x000e640000002000 */
[----:B-1----:R-:W-:-:S05]  /*0190*/  FADD R0, R5, 9.9999997473787516356e-05 ;  /* 0x38d1b71705007421 */ /* 0x002fca0000000000 */
[----:B------:R-:W-:-:S04]  /*01a0*/  FSETP.GT.AND P0, PT, R0, 8.50705917302346158658e+37, PT ;  /* 0x7e8000000000780b */ /* 0x000fc80003f04000 */
[----:B------:R-:W-:Y:S02]  /*01b0*/  FSEL R11, R11, R8, P0 ;  /* 0x000000080b0b7208 */ /* 0x000fe40000000000 */
[----:B------:R-:W-:Y:S02]  /*01c0*/  FSEL R3, R3, R6, P0 ;  /* 0x0000000603037208 */ /* 0x000fe40000000000 */
[----:B------:R-:W-:Y:S02]  /*01d0*/  FSEL R5, R2, R9, P0 ;  /* 0x0000000902057208 */ /* 0x000fe40000000000 */
[----:B------:R-:W-:-:S03]  /*01e0*/  FSEL R13, R13, R10, P0 ;  /* 0x0000000a0d0d7208 */ /* 0x000fc60000000000 */
[----:B------:R-:W-:Y:S01]  /*01f0*/  @P0 FMUL R0, R0, 0.25 ;  /* 0x3e80000000000820 */ /* 0x000fe20000400000 */
[----:B------:R-:W-:-:S04]  /*0200*/  LOP3.LUT P0, RZ, R12, 0x10, RZ, 0xc0, !PT ;  /* 0x000000100cff7812 */ /* 0x000fc8000780c0ff */
[----:B------:R-:W-:Y:S01]  /*0210*/  ISETP.LT.AND P0, PT, R7, 0x10, !P0 ;  /* 0x000000100700780c */ /* 0x000fe20004701270 */
[----:B------:R-:W1:Y:S02]  /*0220*/  MUFU.RCP R0, R0 ;  /* 0x0000000000007308 */ /* 0x000e640000001000 */
[C---:B-1----:R-:W-:Y:S01]  /*0230*/  FMUL R11, R0.reuse, R11 ;  /* 0x0000000b000b7220 */ /* 0x042fe20000400000 */
[C---:B------:R-:W-:Y:S01]  /*0240*/  FMUL R3, R0.reuse, R3 ;  /* 0x0000000300037220 */ /* 0x040fe20000400000 */
[C---:B------:R-:W-:Y:S01]  /*0250*/  FMUL R5, R0.reuse, R5 ;  /* 0x0000000500057220 */ /* 0x040fe20000400000 */
[----:B------:R-:W-:Y:S01]  /*0260*/  FMUL R13, R0, R13 ;  /* 0x0000000d000d7220 */ /* 0x000fe20000400000 */
[----:B------:R-:W-:-:S04]  /*0270*/  FMUL R11, R8, R11 ;  /* 0x0000000b080b7220 */ /* 0x000fc80000400000 */
[----:B------:R-:W-:Y:S02]  /*0280*/  FFMA R6, R6, R3, R11 ;  /* 0x0000000306067223 */ /* 0x000fe4000000000b */
[----:B------:R-:W1:Y:S02]  /*0290*/  LDC.64 R2, c[0x0][0x220] ;  /* 0x00008800ff027b82 */ /* 0x000e640000000a00 */
[----:B------:R-:W-:-:S04]  /*02a0*/  FFMA R5, R9, R5, R6 ;  /* 0x0000000509057223 */ /* 0x000fc80000000006 */
[----:B------:R-:W-:-:S05]  /*02b0*/  FFMA R5, R10, R13, R5 ;  /* 0x0000000d0a057223 */ /* 0x000fca0000000005 */
[C---:B------:R-:W-:Y:S02]  /*02c0*/  FSETP.GT.AND P1, PT, |R5|.reuse, 8.50705917302346158658e+37, PT ;  /* 0x7e8000000500780b */ /* 0x040fe40003f24200 */
[----:B------:R-:W-:-:S11]  /*02d0*/  FSETP.GEU.AND P2, PT, |R5|, 1.175494350822287508e-38, PT ;  /* 0x008000000500780b */ /* 0x000fd60003f4e200 */
[----:B------:R-:W-:Y:S01]  /*02e0*/  @P1 FMUL R5, R5, 0.25 ;  /* 0x3e80000005051820 */ /* 0x000fe20000400000 */
[----:B--2---:R-:W-:Y:S01]  /*02f0*/  @P1 FMUL R14, R14, 0.25 ;  /* 0x3e8000000e0e1820 */ /* 0x004fe20000400000 */
[----:B-1----:R-:W-:-:S04]  /*0300*/  IMAD.WIDE R2, R7, 0x4, R2 ;  /* 0x0000000407027825 */ /* 0x002fc800078e0202 */
[----:B------:R-:W-:Y:S01]  /*0310*/  @!P2 FMUL R5, R5, 16777216 ;  /* 0x4b8000000505a820 */ /* 0x000fe20000400000 */
[----:B------:R-:W-:-:S05]  /*0320*/  @!P2 FMUL R14, R14, 16777216 ;  /* 0x4b8000000e0ea820 */ /* 0x000fca0000400000 */
[----:B------:R-:W1:Y:S02]  /*0330*/  MUFU.RCP R5, R5 ;  /* 0x0000000500057308 */ /* 0x000e640000001000 */
[----:B-1----:R-:W-:Y:S01]  /*0340*/  FMUL R7, R5, R14 ;  /* 0x0000000e05077220 */ /* 0x002fe20000400000 */
[----:B------:R-:W-:Y:S06]  /*0350*/  @!P0 EXIT ;  /* 0x000000000000894d */ /* 0x000fec0003800000 */
[----:B------:R-:W-:Y:S01]  /*0360*/  STG.E desc[UR4][R2.64], R7 ;  /* 0x0000000702007986 */ /* 0x000fe2000c101904 */
[----:B------:R-:W-:Y:S05]  /*0370*/  EXIT ;  /* 0x000000000000794d */ /* 0x000fea0003800000 */
.L_x_0:
[----:B------:R-:W-:-:S00]  /*0380*/  BRA `(.L_x_0) ;  /* 0xfffffffc00fc7947 */ /* 0x000fc0000383ffff */
[----:B------:R-:W-:-:S00]  /*0390*/  NOP ;  /* 0x0000000000007918 */ /* 0x000fc00000000000 */
        /* <DEDUP_REMOVED lines=14> */
.L_x_1:


//--------------------- .nv.global.init           --------------------------
	.section	.nv.global.init,"aw",@progbits
.nv.global.init:
	.type		_$_str,@object
	.size		_$_str,(_$_str_$_2 - _$_str)
_$_str:
        /*0000*/ 	.byte	0x5f, 0x5f, 0x43, 0x55, 0x44, 0x41, 0x5f, 0x46, 0x54, 0x5a, 0x00
	.type		_$_str_$_2,@object
	.size		_$_str_$_2,(.L_1 - _$_str_$_2)
_$_str_$_2:
        /*000b*/ 	.byte	0x5f, 0x5f, 0x43, 0x55, 0x44, 0x41, 0x5f, 0x50, 0x52, 0x45, 0x43, 0x5f, 0x53, 0x51, 0x52, 0x54
        /*001b*/ 	.byte	0x00
.L_1:


//--------------------- .nv.constant0.triton_poi_fused_div_3 --------------------------
	.section	.nv.constant0.triton_poi_fused_div_3,"a",@progbits
	.sectionflags	@""
	.align	4
.nv.constant0.triton_poi_fused_div_3:
	.zero		556
